//
// Generated by NVIDIA NVVM Compiler
//
// Compiler Build ID: CL-36424714
// Cuda compilation tools, release 13.0, V13.0.88
// Based on NVVM 20.0.0
//

.version 9.0
.target sm_100
.address_size 64

	// .globl	_Z20communication_kerneliiiPd

.visible .entry _Z20communication_kerneliiiPd(
	.param .u32 _Z20communication_kerneliiiPd_param_0,
	.param .u32 _Z20communication_kerneliiiPd_param_1,
	.param .u32 _Z20communication_kerneliiiPd_param_2,
	.param .u64 .ptr .align 1 _Z20communication_kerneliiiPd_param_3
)
{
	.reg .pred 	%p<14>;
	.reg .b32 	%r<41>;
	.reg .b64 	%rd<17>;
	.reg .b64 	%fd<63>;

	ld.param.u32 	%r22, [_Z20communication_kerneliiiPd_param_0];
	ld.param.u32 	%r23, [_Z20communication_kerneliiiPd_param_1];
	ld.param.u32 	%r24, [_Z20communication_kerneliiiPd_param_2];
	ld.param.u64 	%rd6, [_Z20communication_kerneliiiPd_param_3];
	cvta.to.global.u64 	%rd1, %rd6;
	mov.u32 	%r25, %tid.x;
	mov.u32 	%r26, %ctaid.x;
	mov.u32 	%r1, %ntid.x;
	mad.lo.s32 	%r35, %r26, %r1, %r25;
	setp.ge.s32 	%p1, %r35, %r24;
	@%p1 bra 	$L__BB0_18;
	setp.lt.s32 	%p2, %r22, 1;
	@%p2 bra 	$L__BB0_18;
	and.b32  	%r3, %r22, 15;
	and.b32  	%r4, %r22, 7;
	and.b32  	%r5, %r22, 2147483632;
	and.b32  	%r6, %r22, 3;
	neg.s32 	%r7, %r5;
	mul.wide.u32 	%rd2, %r22, 8;
	add.s64 	%rd3, %rd1, %rd2;
	mov.u32 	%r27, %nctaid.x;
	mul.lo.s32 	%r8, %r1, %r27;
$L__BB0_3:
	mul.lo.s32 	%r10, %r35, %r23;
	setp.eq.s32 	%p3, %r10, 0;
	@%p3 bra 	$L__BB0_17;
	setp.lt.u32 	%p4, %r22, 16;
	add.s32 	%r29, %r10, -1;
	mul.lo.s32 	%r11, %r29, %r22;
	mov.b32 	%r39, 0;
	@%p4 bra 	$L__BB0_7;
	mov.u32 	%r36, %r11;
	mov.u32 	%r37, %r7;
$L__BB0_6:
	.pragma "nounroll";
	mul.wide.s32 	%rd7, %r36, 8;
	add.s64 	%rd8, %rd3, %rd7;
	add.s64 	%rd9, %rd1, %rd7;
	ld.global.f64 	%fd1, [%rd9];
	ld.global.f64 	%fd2, [%rd8];
	st.global.f64 	[%rd9], %fd2;
	st.global.f64 	[%rd8], %fd1;
	ld.global.f64 	%fd3, [%rd9+8];
	ld.global.f64 	%fd4, [%rd8+8];
	st.global.f64 	[%rd9+8], %fd4;
	st.global.f64 	[%rd8+8], %fd3;
	ld.global.f64 	%fd5, [%rd9+16];
	ld.global.f64 	%fd6, [%rd8+16];
	st.global.f64 	[%rd9+16], %fd6;
	st.global.f64 	[%rd8+16], %fd5;
	ld.global.f64 	%fd7, [%rd9+24];
	ld.global.f64 	%fd8, [%rd8+24];
	st.global.f64 	[%rd9+24], %fd8;
	st.global.f64 	[%rd8+24], %fd7;
	ld.global.f64 	%fd9, [%rd9+32];
	ld.global.f64 	%fd10, [%rd8+32];
	st.global.f64 	[%rd9+32], %fd10;
	st.global.f64 	[%rd8+32], %fd9;
	ld.global.f64 	%fd11, [%rd9+40];
	ld.global.f64 	%fd12, [%rd8+40];
	st.global.f64 	[%rd9+40], %fd12;
	st.global.f64 	[%rd8+40], %fd11;
	ld.global.f64 	%fd13, [%rd9+48];
	ld.global.f64 	%fd14, [%rd8+48];
	st.global.f64 	[%rd9+48], %fd14;
	st.global.f64 	[%rd8+48], %fd13;
	ld.global.f64 	%fd15, [%rd9+56];
	ld.global.f64 	%fd16, [%rd8+56];
	st.global.f64 	[%rd9+56], %fd16;
	st.global.f64 	[%rd8+56], %fd15;
	ld.global.f64 	%fd17, [%rd9+64];
	ld.global.f64 	%fd18, [%rd8+64];
	st.global.f64 	[%rd9+64], %fd18;
	st.global.f64 	[%rd8+64], %fd17;
	ld.global.f64 	%fd19, [%rd9+72];
	ld.global.f64 	%fd20, [%rd8+72];
	st.global.f64 	[%rd9+72], %fd20;
	st.global.f64 	[%rd8+72], %fd19;
	ld.global.f64 	%fd21, [%rd9+80];
	ld.global.f64 	%fd22, [%rd8+80];
	st.global.f64 	[%rd9+80], %fd22;
	st.global.f64 	[%rd8+80], %fd21;
	ld.global.f64 	%fd23, [%rd9+88];
	ld.global.f64 	%fd24, [%rd8+88];
	st.global.f64 	[%rd9+88], %fd24;
	st.global.f64 	[%rd8+88], %fd23;
	ld.global.f64 	%fd25, [%rd9+96];
	ld.global.f64 	%fd26, [%rd8+96];
	st.global.f64 	[%rd9+96], %fd26;
	st.global.f64 	[%rd8+96], %fd25;
	ld.global.f64 	%fd27, [%rd9+104];
	ld.global.f64 	%fd28, [%rd8+104];
	st.global.f64 	[%rd9+104], %fd28;
	st.global.f64 	[%rd8+104], %fd27;
	ld.global.f64 	%fd29, [%rd9+112];
	ld.global.f64 	%fd30, [%rd8+112];
	st.global.f64 	[%rd9+112], %fd30;
	st.global.f64 	[%rd8+112], %fd29;
	ld.global.f64 	%fd31, [%rd9+120];
	ld.global.f64 	%fd32, [%rd8+120];
	st.global.f64 	[%rd9+120], %fd32;
	st.global.f64 	[%rd8+120], %fd31;
	add.s32 	%r37, %r37, 16;
	add.s32 	%r36, %r36, 16;
	setp.eq.s32 	%p5, %r37, 0;
	mov.u32 	%r39, %r5;
	@%p5 bra 	$L__BB0_7;
	bra.uni 	$L__BB0_6;
$L__BB0_7:
	setp.eq.s32 	%p6, %r3, 0;
	@%p6 bra 	$L__BB0_17;
	add.s32 	%r30, %r3, -1;
	setp.lt.u32 	%p7, %r30, 7;
	@%p7 bra 	$L__BB0_10;
	add.s32 	%r31, %r39, %r11;
	mul.wide.s32 	%rd10, %r31, 8;
	add.s64 	%rd11, %rd1, %rd10;
	ld.global.f64 	%fd33, [%rd11];
	add.s64 	%rd12, %rd11, %rd2;
	ld.global.f64 	%fd34, [%rd12];
	st.global.f64 	[%rd11], %fd34;
	st.global.f64 	[%rd12], %fd33;
	ld.global.f64 	%fd35, [%rd11+8];
	ld.global.f64 	%fd36, [%rd12+8];
	st.global.f64 	[%rd11+8], %fd36;
	st.global.f64 	[%rd12+8], %fd35;
	ld.global.f64 	%fd37, [%rd11+16];
	ld.global.f64 	%fd38, [%rd12+16];
	st.global.f64 	[%rd11+16], %fd38;
	st.global.f64 	[%rd12+16], %fd37;
	ld.global.f64 	%fd39, [%rd11+24];
	ld.global.f64 	%fd40, [%rd12+24];
	st.global.f64 	[%rd11+24], %fd40;
	st.global.f64 	[%rd12+24], %fd39;
	ld.global.f64 	%fd41, [%rd11+32];
	ld.global.f64 	%fd42, [%rd12+32];
	st.global.f64 	[%rd11+32], %fd42;
	st.global.f64 	[%rd12+32], %fd41;
	ld.global.f64 	%fd43, [%rd11+40];
	ld.global.f64 	%fd44, [%rd12+40];
	st.global.f64 	[%rd11+40], %fd44;
	st.global.f64 	[%rd12+40], %fd43;
	ld.global.f64 	%fd45, [%rd11+48];
	ld.global.f64 	%fd46, [%rd12+48];
	st.global.f64 	[%rd11+48], %fd46;
	st.global.f64 	[%rd12+48], %fd45;
	ld.global.f64 	%fd47, [%rd11+56];
	ld.global.f64 	%fd48, [%rd12+56];
	st.global.f64 	[%rd11+56], %fd48;
	st.global.f64 	[%rd12+56], %fd47;
	add.s32 	%r39, %r39, 8;
$L__BB0_10:
	setp.eq.s32 	%p8, %r4, 0;
	@%p8 bra 	$L__BB0_17;
	add.s32 	%r32, %r4, -1;
	setp.lt.u32 	%p9, %r32, 3;
	@%p9 bra 	$L__BB0_13;
	add.s32 	%r33, %r39, %r11;
	mul.wide.s32 	%rd13, %r33, 8;
	add.s64 	%rd14, %rd1, %rd13;
	ld.global.f64 	%fd49, [%rd14];
	add.s64 	%rd15, %rd14, %rd2;
	ld.global.f64 	%fd50, [%rd15];
	st.global.f64 	[%rd14], %fd50;
	st.global.f64 	[%rd15], %fd49;
	ld.global.f64 	%fd51, [%rd14+8];
	ld.global.f64 	%fd52, [%rd15+8];
	st.global.f64 	[%rd14+8], %fd52;
	st.global.f64 	[%rd15+8], %fd51;
	ld.global.f64 	%fd53, [%rd14+16];
	ld.global.f64 	%fd54, [%rd15+16];
	st.global.f64 	[%rd14+16], %fd54;
	st.global.f64 	[%rd15+16], %fd53;
	ld.global.f64 	%fd55, [%rd14+24];
	ld.global.f64 	%fd56, [%rd15+24];
	st.global.f64 	[%rd14+24], %fd56;
	st.global.f64 	[%rd15+24], %fd55;
	add.s32 	%r39, %r39, 4;
$L__BB0_13:
	setp.eq.s32 	%p10, %r6, 0;
	@%p10 bra 	$L__BB0_17;
	setp.eq.s32 	%p11, %r6, 1;
	add.s32 	%r34, %r39, %r11;
	mul.wide.s32 	%rd16, %r34, 8;
	add.s64 	%rd4, %rd1, %rd16;
	ld.global.f64 	%fd57, [%rd4];
	add.s64 	%rd5, %rd4, %rd2;
	ld.global.f64 	%fd58, [%rd5];
	st.global.f64 	[%rd4], %fd58;
	st.global.f64 	[%rd5], %fd57;
	@%p11 bra 	$L__BB0_17;
	setp.eq.s32 	%p12, %r6, 2;
	ld.global.f64 	%fd59, [%rd4+8];
	ld.global.f64 	%fd60, [%rd5+8];
	st.global.f64 	[%rd4+8], %fd60;
	st.global.f64 	[%rd5+8], %fd59;
	@%p12 bra 	$L__BB0_17;
	ld.global.f64 	%fd61, [%rd4+16];
	ld.global.f64 	%fd62, [%rd5+16];
	st.global.f64 	[%rd4+16], %fd62;
	st.global.f64 	[%rd5+16], %fd61;
$L__BB0_17:
	add.s32 	%r35, %r35, %r8;
	setp.lt.s32 	%p13, %r35, %r24;
	@%p13 bra 	$L__BB0_3;
$L__BB0_18:
	ret;

}


// ===== COMPILED SASS (sm_100) =====

	.target	sm_100

	.elftype	@"ET_EXEC"


//--------------------- .note.nv.tkinfo           --------------------------
	.section	.note.nv.tkinfo,"",@"SHT_NOTE"
	.sectionflags	@"SHF_NOTE_NV_TKINFO"
	.tkinfo
        /*0018*/ 	.word	0x00000002
        /*0030*/ 	.string	""
        /*0030*/ 	.string	"ptxas"
        /*0030*/ 	.string	"Cuda compilation tools, release 13.0, V13.0.88"
        /*0030*/ 	.string	"Build cuda_13.0.r13.0/compiler.36424714_0"
        /*0030*/ 	.string	"-arch sm_100 -m 64 "



//--------------------- .note.nv.cuinfo           --------------------------
	.section	.note.nv.cuinfo,"",@"SHT_NOTE"
	.sectionflags	@"SHF_NOTE_NV_CUINFO"
        /*0018*/ 	.short	0x0002
        /*001a*/ 	.short	0x0064
        /*001c*/ 	.short	0x0082
	.zero		2


//--------------------- .nv.info                  --------------------------
	.section	.nv.info,"",@"SHT_CUDA_INFO"
	.align	4


	//----- nvinfo : EIATTR_REGCOUNT
	.align		4
        /*0000*/ 	.byte	0x04, 0x2f
        /*0002*/ 	.short	(.L_1 - .L_0)
	.align		4
.L_0:
        /*0004*/ 	.word	index@(_Z20communication_kerneliiiPd)
        /*0008*/ 	.word	0x00000020


	//----- nvinfo : EIATTR_FRAME_SIZE
	.align		4
.L_1:
        /*000c*/ 	.byte	0x04, 0x11
        /*000e*/ 	.short	(.L_3 - .L_2)
	.align		4
.L_2:
        /*0010*/ 	.word	index@(_Z20communication_kerneliiiPd)
        /*0014*/ 	.word	0x00000000


	//----- nvinfo : EIATTR_MIN_STACK_SIZE
	.align		4
.L_3:
        /*0018*/ 	.byte	0x04, 0x12
        /*001a*/ 	.short	(.L_5 - .L_4)
	.align		4
.L_4:
        /*001c*/ 	.word	index@(_Z20communication_kerneliiiPd)
        /*0020*/ 	.word	0x00000000
.L_5:


//--------------------- .nv.compat                --------------------------
	.section	.nv.compat,"",@"SHT_CUDA_COMPAT_INFO"
	.align	4
        /*0000*/ 	.byte	0x02, 0x09, 0x00, 0x00, 0x02, 0x02, 0x01, 0x00, 0x02, 0x05, 0x05, 0x00, 0x03, 0x07, 0x01, 0x01
        /*0010*/ 	.byte	0x02, 0x03, 0x00, 0x00, 0x02, 0x06, 0x01, 0x00, 0x04, 0x0b, 0x08, 0x00, 0x09, 0x00, 0x00, 0x00
        /*0020*/ 	.byte	0x00, 0x00, 0x00, 0x00


//--------------------- .nv.info._Z20communication_kerneliiiPd --------------------------
	.section	.nv.info._Z20communication_kerneliiiPd,"",@"SHT_CUDA_INFO"
	.sectionflags	@""
	.align	4


	//----- nvinfo : EIATTR_CUDA_API_VERSION
	.align		4
        /*0000*/ 	.byte	0x04, 0x37
        /*0002*/ 	.short	(.L_7 - .L_6)
.L_6:
        /*0004*/ 	.word	0x00000082


	//----- nvinfo : EIATTR_KPARAM_INFO
	.align		4
.L_7:
        /*0008*/ 	.byte	0x04, 0x17
        /*000a*/ 	.short	(.L_9 - .L_8)
.L_8:
        /*000c*/ 	.word	0x00000000
        /*0010*/ 	.short	0x0003
        /*0012*/ 	.short	0x0010
        /*0014*/ 	.byte	0x00, 0xf5, 0x21, 0x00


	//----- nvinfo : EIATTR_KPARAM_INFO
	.align		4
.L_9:
        /*0018*/ 	.byte	0x04, 0x17
        /*001a*/ 	.short	(.L_11 - .L_10)
.L_10:
        /*001c*/ 	.word	0x00000000
        /*0020*/ 	.short	0x0002
        /*0022*/ 	.short	0x0008
        /*0024*/ 	.byte	0x00, 0xf0, 0x11, 0x00


	//----- nvinfo : EIATTR_KPARAM_INFO
	.align		4
.L_11:
        /*0028*/ 	.byte	0x04, 0x17
        /*002a*/ 	.short	(.L_13 - .L_12)
.L_12:
        /*002c*/ 	.word	0x00000000
        /*0030*/ 	.short	0x0001
        /*0032*/ 	.short	0x0004
        /*0034*/ 	.byte	0x00, 0xf0, 0x11, 0x00


	//----- nvinfo : EIATTR_KPARAM_INFO
	.align		4
.L_13:
        /*0038*/ 	.byte	0x04, 0x17
        /*003a*/ 	.short	(.L_15 - .L_14)
.L_14:
        /*003c*/ 	.word	0x00000000
        /*0040*/ 	.short	0x0000
        /*0042*/ 	.short	0x0000
        /*0044*/ 	.byte	0x00, 0xf0, 0x11, 0x00


	//----- nvinfo : EIATTR_SPARSE_MMA_MASK
	.align		4
.L_15:
        /*0048*/ 	.byte	0x03, 0x50
        /*004a*/ 	.short	0x0000


	//----- nvinfo : EIATTR_MAXREG_COUNT
	.align		4
        /*004c*/ 	.byte	0x03, 0x1b
        /*004e*/ 	.short	0x00ff


	//----- nvinfo : EIATTR_MERCURY_ISA_VERSION
	.align		4
        /*0050*/ 	.byte	0x03, 0x5f
        /*0052*/ 	.short	0x0101


	//----- nvinfo : EIATTR_VRC_CTA_INIT_COUNT
	.align		4
        /*0054*/ 	.byte	0x02, 0x4a
	.zero		1
	.zero		1


	//----- nvinfo : EIATTR_EXIT_INSTR_OFFSETS
	.align		4
        /*0058*/ 	.byte	0x04, 0x1c
        /*005a*/ 	.short	(.L_17 - .L_16)


	//   ....[0]....
.L_16:
        /*005c*/ 	.word	0x00000070


	//   ....[1]....
        /*0060*/ 	.word	0x000000a0


	//   ....[2]....
        /*0064*/ 	.word	0x00000cc0


	//----- nvinfo : EIATTR_CRS_STACK_SIZE
	.align		4
.L_17:
        /*0068*/ 	.byte	0x04, 0x1e
        /*006a*/ 	.short	(.L_19 - .L_18)
.L_18:
        /*006c*/ 	.word	0x00000000


	//----- nvinfo : EIATTR_CBANK_PARAM_SIZE
	.align		4
.L_19:
        /*0070*/ 	.byte	0x03, 0x19
        /*0072*/ 	.short	0x0018


	//----- nvinfo : EIATTR_PARAM_CBANK
	.align		4
        /*0074*/ 	.byte	0x04, 0x0a
        /*0076*/ 	.short	(.L_21 - .L_20)
	.align		4
.L_20:
        /*0078*/ 	.word	index@(.nv.constant0._Z20communication_kerneliiiPd)
        /*007c*/ 	.short	0x0380
        /*007e*/ 	.short	0x0018


	//----- nvinfo : EIATTR_SW_WAR
	.align		4
.L_21:
        /*0080*/ 	.byte	0x04, 0x36
        /*0082*/ 	.short	(.L_23 - .L_22)
.L_22:
        /*0084*/ 	.word	0x00000008
.L_23:


//--------------------- .nv.callgraph             --------------------------
	.section	.nv.callgraph,"",@"SHT_CUDA_CALLGRAPH"
	.align	4
	.sectionentsize	8
	.align		4
        /*0000*/ 	.word	0x00000000
	.align		4
        /*0004*/ 	.word	0xffffffff
	.align		4
        /*0008*/ 	.word	0x00000000
	.align		4
        /*000c*/ 	.word	0xfffffffe
	.align		4
        /*0010*/ 	.word	0x00000000
	.align		4
        /*0014*/ 	.word	0xfffffffd
	.align		4
        /*0018*/ 	.word	0x00000000
	.align		4
        /*001c*/ 	.word	0xfffffffc


//--------------------- .text._Z20communication_kerneliiiPd --------------------------
	.section	.text._Z20communication_kerneliiiPd,"ax",@progbits
	.align	128
        .global         _Z20communication_kerneliiiPd
        .type           _Z20communication_kerneliiiPd,@function
        .size           _Z20communication_kerneliiiPd,(.L_x_8 - _Z20communication_kerneliiiPd)
        .other          _Z20communication_kerneliiiPd,@"STO_CUDA_ENTRY STV_DEFAULT"
_Z20communication_kerneliiiPd:
.text._Z20communication_kerneliiiPd:
[----:B------:R-:W-:Y:S01]  /*0000*/  LDC R1, c[0x0][0x37c] ;  /* 0x0000df00ff017b82 */ /* 0x000fe20000000800 */
[----:B------:R-:W0:Y:S07]  /*0010*/  S2R R0, SR_TID.X ;  /* 0x0000000000007919 */ /* 0x000e2e0000002100 */
[----:B------:R-:W0:Y:S01]  /*0020*/  S2UR UR4, SR_CTAID.X ;  /* 0x00000000000479c3 */ /* 0x000e220000002500 */
[----:B------:R-:W1:Y:S07]  /*0030*/  LDCU UR5, c[0x0][0x388] ;  /* 0x00007100ff0577ac */ /* 0x000e6e0008000800 */
[----:B------:R-:W0:Y:S02]  /*0040*/  LDC R7, c[0x0][0x360] ;  /* 0x0000d800ff077b82 */ /* 0x000e240000000800 */
[----:B0-----:R-:W-:-:S05]  /*0050*/  IMAD R0, R7, UR4, R0 ;  /* 0x0000000407007c24 */ /* 0x001fca000f8e0200 */
[----:B-1----:R-:W-:-:S13]  /*0060*/  ISETP.GE.AND P0, PT, R0, UR5, PT ;  /* 0x0000000500007c0c */ /* 0x002fda000bf06270 */
[----:B------:R-:W-:Y:S05]  /*0070*/  @P0 EXIT ;  /* 0x000000000000094d */ /* 0x000fea0003800000 */
[----:B------:R-:W0:Y:S02]  /*0080*/  LDC R5, c[0x0][0x380] ;  /* 0x0000e000ff057b82 */ /* 0x000e240000000800 */
[----:B0-----:R-:W-:-:S13]  /*0090*/  ISETP.GE.AND P0, PT, R5, 0x1, PT ;  /* 0x000000010500780c */ /* 0x001fda0003f06270 */
[----:B------:R-:W-:Y:S05]  /*00a0*/  @!P0 EXIT ;  /* 0x000000000000894d */ /* 0x000fea0003800000 */
[----:B------:R-:W0:Y:S01]  /*00b0*/  LDC.64 R10, c[0x0][0x390] ;  /* 0x0000e400ff0a7b82 */ /* 0x000e220000000a00 */
[----:B------:R-:W1:Y:S01]  /*00c0*/  LDCU UR4, c[0x0][0x370] ;  /* 0x00006e00ff0477ac */ /* 0x000e620008000800 */
[C---:B------:R-:W-:Y:S02]  /*00d0*/  LOP3.LUT R4, R5.reuse, 0x7ffffff0, RZ, 0xc0, !PT ;  /* 0x7ffffff005047812 */ /* 0x040fe400078ec0ff */
[C---:B------:R-:W-:Y:S01]  /*00e0*/  LOP3.LUT R2, R5.reuse, 0xf, RZ, 0xc0, !PT ;  /* 0x0000000f05027812 */ /* 0x040fe200078ec0ff */
[----:B------:R-:W2:Y:S01]  /*00f0*/  LDCU.64 UR6, c[0x0][0x358] ;  /* 0x00006b00ff0677ac */ /* 0x000ea20008000a00 */
[----:B------:R-:W-:Y:S01]  /*0100*/  LOP3.LUT R3, R5, 0x7, RZ, 0xc0, !PT ;  /* 0x0000000705037812 */ /* 0x000fe200078ec0ff */
[----:B------:R-:W-:Y:S02]  /*0110*/  IMAD.MOV R6, RZ, RZ, -R4 ;  /* 0x000000ffff067224 */ /* 0x000fe400078e0a04 */
[----:B-1----:R-:W-:Y:S02]  /*0120*/  IMAD R7, R7, UR4, RZ ;  /* 0x0000000407077c24 */ /* 0x002fe4000f8e02ff */
[C---:B0-----:R-:W-:Y:S01]  /*0130*/  IMAD.WIDE.U32 R10, R5.reuse, 0x8, R10 ;  /* 0x00000008050a7825 */ /* 0x041fe200078e000a */
[----:B--2---:R-:W-:-:S07]  /*0140*/  LOP3.LUT R5, R5, 0x3, RZ, 0xc0, !PT ;  /* 0x0000000305057812 */ /* 0x004fce00078ec0ff */
.L_x_6:
[----:B0-----:R-:W0:Y:S01]  /*0150*/  LDCU UR4, c[0x0][0x384] ;  /* 0x00007080ff0477ac */ /* 0x001e220008000800 */
[----:B------:R-:W-:Y:S01]  /*0160*/  BSSY.RECONVERGENT B0, `(.L_x_0) ;  /* 0x00000b4000007945 */ /* 0x000fe20003800200 */
[----:B-1----:R-:W1:Y:S01]  /*0170*/  LDCU UR5, c[0x0][0x388] ;  /* 0x00007100ff0577ac */ /* 0x002e620008000800 */
[----:B0-234-:R-:W-:Y:S02]  /*0180*/  IMAD R8, R0, UR4, RZ ;  /* 0x0000000400087c24 */ /* 0x01dfe4000f8e02ff */
[----:B------:R-:W-:-:S03]  /*0190*/  IMAD.IADD R0, R7, 0x1, R0 ;  /* 0x0000000107007824 */ /* 0x000fc600078e0200 */
[----:B------:R-:W-:Y:S02]  /*01a0*/  ISETP.NE.AND P1, PT, R8, RZ, PT ;  /* 0x000000ff0800720c */ /* 0x000fe40003f25270 */
[----:B-1----:R-:W-:-:S11]  /*01b0*/  ISETP.GE.AND P0, PT, R0, UR5, PT ;  /* 0x0000000500007c0c */ /* 0x002fd6000bf06270 */
[----:B------:R-:W-:Y:S05]  /*01c0*/  @!P1 BRA `(.L_x_1) ;  /* 0x0000000800b49947 */ /* 0x000fea0003800000 */
[----:B------:R-:W0:Y:S01]  /*01d0*/  LDCU UR4, c[0x0][0x380] ;  /* 0x00007000ff0477ac */ /* 0x000e220008000800 */
[----:B------:R-:W-:Y:S01]  /*01e0*/  IADD3 R8, PT, PT, R8, -0x1, RZ ;  /* 0xffffffff08087810 */ /* 0x000fe20007ffe0ff */
[----:B------:R-:W-:Y:S01]  /*01f0*/  IMAD.MOV.U32 R9, RZ, RZ, RZ ;  /* 0x000000ffff097224 */ /* 0x000fe200078e00ff */
[----:B0-----:R-:W-:-:S03]  /*0200*/  UISETP.GE.U32.AND UP0, UPT, UR4, 0x10, UPT ;  /* 0x000000100400788c */ /* 0x001fc6000bf06070 */
[----:B------:R-:W-:-:S06]  /*0210*/  IMAD R8, R8, UR4, RZ ;  /* 0x0000000408087c24 */ /* 0x000fcc000f8e02ff */
[----:B------:R-:W-:Y:S05]  /*0220*/  BRA.U !UP0, `(.L_x_2) ;  /* 0x0000000508287547 */ /* 0x000fea000b800000 */
[----:B------:R-:W-:Y:S01]  /*0230*/  MOV R9, R8 ;  /* 0x0000000800097202 */ /* 0x000fe20000000f00 */
[----:B------:R-:W-:-:S07]  /*0240*/  IMAD.MOV.U32 R28, RZ, RZ, R6 ;  /* 0x000000ffff1c7224 */ /* 0x000fce00078e0006 */
.L_x_3:
[----:B0-----:R-:W0:Y:S01]  /*0250*/  LDC.64 R12, c[0x0][0x390] ;  /* 0x0000e400ff0c7b82 */ /* 0x001e220000000a00 */
[----:B------:R-:W-:-:S05]  /*0260*/  IMAD.WIDE R14, R9, 0x8, R10 ;  /* 0x00000008090e7825 */ /* 0x000fca00078e020a */
[----:B------:R-:W2:Y:S01]  /*0270*/  LDG.E.64 R22, desc[UR6][R14.64] ;  /* 0x000000060e167981 */ /* 0x000ea2000c1e1b00 */
[----:B0-----:R-:W-:-:S05]  /*0280*/  IMAD.WIDE R12, R9, 0x8, R12 ;  /* 0x00000008090c7825 */ /* 0x001fca00078e020c */
[----:B------:R-:W3:Y:S04]  /*0290*/  LDG.E.64 R16, desc[UR6][R12.64] ;  /* 0x000000060c107981 */ /* 0x000ee8000c1e1b00 */
[----:B--2---:R-:W-:Y:S04]  /*02a0*/  STG.E.64 desc[UR6][R12.64], R22 ;  /* 0x000000160c007986 */ /* 0x004fe8000c101b06 */
[----:B------:R-:W2:Y:S04]  /*02b0*/  LDG.E.64 R24, desc[UR6][R14.64+0x8] ;  /* 0x000008060e187981 */ /* 0x000ea8000c1e1b00 */
[----:B---3--:R0:W-:Y:S04]  /*02c0*/  STG.E.64 desc[UR6][R14.64], R16 ;  /* 0x000000100e007986 */ /* 0x0081e8000c101b06 */
[----:B------:R-:W3:Y:S04]  /*02d0*/  LDG.E.64 R26, desc[UR6][R12.64+0x8] ;  /* 0x000008060c1a7981 */ /* 0x000ee8000c1e1b00 */
[----:B--2---:R-:W-:Y:S04]  /*02e0*/  STG.E.64 desc[UR6][R12.64+0x8], R24 ;  /* 0x000008180c007986 */ /* 0x004fe8000c101b06 */
[----:B0-----:R-:W2:Y:S04]  /*02f0*/  LDG.E.64 R16, desc[UR6][R14.64+0x10] ;  /* 0x000010060e107981 */ /* 0x001ea8000c1e1b00 */
[----:B---3--:R-:W-:Y:S04]  /*0300*/  STG.E.64 desc[UR6][R14.64+0x8], R26 ;  /* 0x0000081a0e007986 */ /* 0x008fe8000c101b06 */
[----:B------:R-:W3:Y:S04]  /*0310*/  LDG.E.64 R18, desc[UR6][R12.64+0x10] ;  /* 0x000010060c127981 */ /* 0x000ee8000c1e1b00 */
[----:B--2---:R-:W-:Y:S04]  /*0320*/  STG.E.64 desc[UR6][R12.64+0x10], R16 ;  /* 0x000010100c007986 */ /* 0x004fe8000c101b06 */
[----:B------:R-:W2:Y:S04]  /*0330*/  LDG.E.64 R20, desc[UR6][R14.64+0x18] ;  /* 0x000018060e147981 */ /* 0x000ea8000c1e1b00 */
[----:B---3--:R0:W-:Y:S04]  /*0340*/  STG.E.64 desc[UR6][R14.64+0x10], R18 ;  /* 0x000010120e007986 */ /* 0x0081e8000c101b06 */
[----:B0-----:R-:W3:Y:S04]  /*0350*/  LDG.E.64 R18, desc[UR6][R12.64+0x18] ;  /* 0x000018060c127981 */ /* 0x001ee8000c1e1b00 */
[----:B--2---:R-:W-:Y:S04]  /*0360*/  STG.E.64 desc[UR6][R12.64+0x18], R20 ;  /* 0x000018140c007986 */ /* 0x004fe8000c101b06 */
[----:B------:R-:W2:Y:S04]  /*0370*/  LDG.E.64 R22, desc[UR6][R14.64+0x20] ;  /* 0x000020060e167981 */ /* 0x000ea8000c1e1b00 */
[----:B---3--:R0:W-:Y:S04]  /*0380*/  STG.E.64 desc[UR6][R14.64+0x18], R18 ;  /* 0x000018120e007986 */ /* 0x0081e8000c101b06 */
[----:B------:R-:W3:Y:S04]  /*0390*/  LDG.E.64 R24, desc[UR6][R12.64+0x20] ;  /* 0x000020060c187981 */ /* 0x000ee8000c1e1b00 */
[----:B--2---:R-:W-:Y:S04]  /*03a0*/  STG.E.64 desc[UR6][R12.64+0x20], R22 ;  /* 0x000020160c007986 */ /* 0x004fe8000c101b06 */
[----:B------:R-:W2:Y:S04]  /*03b0*/  LDG.E.64 R26, desc[UR6][R14.64+0x28] ;  /* 0x000028060e1a7981 */ /* 0x000ea8000c1e1b00 */
[----:B---3--:R-:W-:Y:S04]  /*03c0*/  STG.E.64 desc[UR6][R14.64+0x20], R24 ;  /* 0x000020180e007986 */ /* 0x008fe8000c101b06 */
[----:B------:R-:W3:Y:S04]  /*03d0*/  LDG.E.64 R16, desc[UR6][R12.64+0x28] ;  /* 0x000028060c107981 */ /* 0x000ee8000c1e1b00 */
[----:B--2---:R-:W-:Y:S04]  /*03e0*/  STG.E.64 desc[UR6][R12.64+0x28], R26 ;  /* 0x0000281a0c007986 */ /* 0x004fe8000c101b06 */
[----:B0-----:R-:W2:Y:S04]  /*03f0*/  LDG.E.64 R18, desc[UR6][R14.64+0x30] ;  /* 0x000030060e127981 */ /* 0x001ea8000c1e1b00 */
[----:B---3--:R0:W-:Y:S04]  /*0400*/  STG.E.64 desc[UR6][R14.64+0x28], R16 ;  /* 0x000028100e007986 */ /* 0x0081e8000c101b06 */
[----:B0-----:R-:W3:Y:S04]  /*0410*/  LDG.E.64 R16, desc[UR6][R12.64+0x30] ;  /* 0x000030060c107981 */ /* 0x001ee8000c1e1b00 */
[----:B--2---:R-:W-:Y:S04]  /*0420*/  STG.E.64 desc[UR6][R12.64+0x30], R18 ;  /* 0x000030120c007986 */ /* 0x004fe8000c101b06 */
[----:B------:R-:W2:Y:S04]  /*0430*/  LDG.E.64 R20, desc[UR6][R14.64+0x38] ;  /* 0x000038060e147981 */ /* 0x000ea8000c1e1b00 */
[----:B---3--:R0:W-:Y:S04]  /*0440*/  STG.E.64 desc[UR6][R14.64+0x30], R16 ;  /* 0x000030100e007986 */ /* 0x0081e8000c101b06 */
[----:B------:R-:W3:Y:S04]  /*0450*/  LDG.E.64 R22, desc[UR6][R12.64+0x38] ;  /* 0x000038060c167981 */ /* 0x000ee8000c1e1b00 */
[----:B--2---:R1:W-:Y:S04]  /*0460*/  STG.E.64 desc[UR6][R12.64+0x38], R20 ;  /* 0x000038140c007986 */ /* 0x0043e8000c101b06 */
[----:B------:R-:W2:Y:S04]  /*0470*/  LDG.E.64 R24, desc[UR6][R14.64+0x40] ;  /* 0x000040060e187981 */ /* 0x000ea8000c1e1b00 */
[----:B---3--:R-:W-:Y:S04]  /*0480*/  STG.E.64 desc[UR6][R14.64+0x38], R22 ;  /* 0x000038160e007986 */ /* 0x008fe8000c101b06 */
[----:B------:R-:W3:Y:S04]  /*0490*/  LDG.E.64 R26, desc[UR6][R12.64+0x40] ;  /* 0x000040060c1a7981 */ /* 0x000ee8000c1e1b00 */
[----:B--2---:R-:W-:Y:S04]  /*04a0*/  STG.E.64 desc[UR6][R12.64+0x40], R24 ;  /* 0x000040180c007986 */ /* 0x004fe8000c101b06 */
[----:B0-----:R-:W2:Y:S04]  /*04b0*/  LDG.E.64 R16, desc[UR6][R14.64+0x48] ;  /* 0x000048060e107981 */ /* 0x001ea8000c1e1b00 */
[----:B---3--:R-:W-:Y:S04]  /*04c0*/  STG.E.64 desc[UR6][R14.64+0x40], R26 ;  /* 0x0000401a0e007986 */ /* 0x008fe8000c101b06 */
[----:B------:R-:W3:Y:S04]  /*04d0*/  LDG.E.64 R18, desc[UR6][R12.64+0x48] ;  /* 0x000048060c127981 */ /* 0x000ee8000c1e1b00 */
[----:B--2---:R-:W-:Y:S04]  /*04e0*/  STG.E.64 desc[UR6][R12.64+0x48], R16 ;  /* 0x000048100c007986 */ /* 0x004fe8000c101b06 */
[----:B---3--:R0:W-:Y:S04]  /*04f0*/  STG.E.64 desc[UR6][R14.64+0x48], R18 ;  /* 0x000048120e007986 */ /* 0x0081e8000c101b06 */
[----:B-1----:R-:W2:Y:S04]  /*0500*/  LDG.E.64 R20, desc[UR6][R12.64+0x50] ;  /* 0x000050060c147981 */ /* 0x002ea8000c1e1b00 */
[----:B0-----:R-:W3:Y:S04]  /*0510*/  LDG.E.64 R18, desc[UR6][R14.64+0x50] ;  /* 0x000050060e127981 */ /* 0x001ee8000c1e1b00 */
[----:B---3--:R0:W-:Y:S04]  /*0520*/  STG.E.64 desc[UR6][R12.64+0x50], R18 ;  /* 0x000050120c007986 */ /* 0x0081e8000c101b06 */
[----:B--2---:R-:W-:Y:S04]  /*0530*/  STG.E.64 desc[UR6][R14.64+0x50], R20 ;  /* 0x000050140e007986 */ /* 0x004fe8000c101b06 */
[----:B------:R-:W2:Y:S04]  /*0540*/  LDG.E.64 R22, desc[UR6][R14.64+0x58] ;  /* 0x000058060e167981 */ /* 0x000ea8000c1e1b00 */
[----:B------:R-:W3:Y:S04]  /*0550*/  LDG.E.64 R24, desc[UR6][R12.64+0x58] ;  /* 0x000058060c187981 */ /* 0x000ee8000c1e1b00 */
[----:B--2---:R-:W-:Y:S04]  /*0560*/  STG.E.64 desc[UR6][R12.64+0x58], R22 ;  /* 0x000058160c007986 */ /* 0x004fe8000c101b06 */
[----:B---3--:R-:W-:Y:S04]  /*0570*/  STG.E.64 desc[UR6][R14.64+0x58], R24 ;  /* 0x000058180e007986 */ /* 0x008fe8000c101b06 */
[----:B------:R-:W2:Y:S04]  /*0580*/  LDG.E.64 R26, desc[UR6][R14.64+0x60] ;  /* 0x000060060e1a7981 */ /* 0x000ea8000c1e1b00 */
[----:B------:R-:W3:Y:S04]  /*0590*/  LDG.E.64 R16, desc[UR6][R12.64+0x60] ;  /* 0x000060060c107981 */ /* 0x000ee8000c1e1b00 */
[----:B--2---:R-:W-:Y:S04]  /*05a0*/  STG.E.64 desc[UR6][R12.64+0x60], R26 ;  /* 0x0000601a0c007986 */ /* 0x004fe8000c101b06 */
[----:B---3--:R1:W-:Y:S04]  /*05b0*/  STG.E.64 desc[UR6][R14.64+0x60], R16 ;  /* 0x000060100e007986 */ /* 0x0083e8000c101b06 */
[----:B0-----:R-:W2:Y:S04]  /*05c0*/  LDG.E.64 R18, desc[UR6][R12.64+0x68] ;  /* 0x000068060c127981 */ /* 0x001ea8000c1e1b00 */
[----:B-1----:R-:W3:Y:S04]  /*05d0*/  LDG.E.64 R16, desc[UR6][R14.64+0x68] ;  /* 0x000068060e107981 */ /* 0x002ee8000c1e1b00 */
[----:B---3--:R0:W-:Y:S04]  /*05e0*/  STG.E.64 desc[UR6][R12.64+0x68], R16 ;  /* 0x000068100c007986 */ /* 0x0081e8000c101b06 */
[----:B--2---:R0:W-:Y:S04]  /*05f0*/  STG.E.64 desc[UR6][R14.64+0x68], R18 ;  /* 0x000068120e007986 */ /* 0x0041e8000c101b06 */
[----:B------:R-:W2:Y:S04]  /*0600*/  LDG.E.64 R20, desc[UR6][R14.64+0x70] ;  /* 0x000070060e147981 */ /* 0x000ea8000c1e1b00 */
[----:B------:R-:W3:Y:S04]  /*0610*/  LDG.E.64 R22, desc[UR6][R12.64+0x70] ;  /* 0x000070060c167981 */ /* 0x000ee8000c1e1b00 */
[----:B--2---:R0:W-:Y:S04]  /*0620*/  STG.E.64 desc[UR6][R12.64+0x70], R20 ;  /* 0x000070140c007986 */ /* 0x0041e8000c101b06 */
[----:B---3--:R0:W-:Y:S04]  /*0630*/  STG.E.64 desc[UR6][R14.64+0x70], R22 ;  /* 0x000070160e007986 */ /* 0x0081e8000c101b06 */
[----:B------:R-:W2:Y:S04]  /*0640*/  LDG.E.64 R24, desc[UR6][R14.64+0x78] ;  /* 0x000078060e187981 */ /* 0x000ea8000c1e1b00 */
[----:B------:R-:W3:Y:S01]  /*0650*/  LDG.E.64 R26, desc[UR6][R12.64+0x78] ;  /* 0x000078060c1a7981 */ /* 0x000ee2000c1e1b00 */
[----:B------:R-:W-:-:S04]  /*0660*/  IADD3 R28, PT, PT, R28, 0x10, RZ ;  /* 0x000000101c1c7810 */ /* 0x000fc80007ffe0ff */
[----:B------:R-:W-:Y:S01]  /*0670*/  ISETP.NE.AND P1, PT, R28, RZ, PT ;  /* 0x000000ff1c00720c */ /* 0x000fe20003f25270 */
[----:B------:R-:W-:Y:S01]  /*0680*/  VIADD R9, R9, 0x10 ;  /* 0x0000001009097836 */ /* 0x000fe20000000000 */
[----:B--2---:R0:W-:Y:S04]  /*0690*/  STG.E.64 desc[UR6][R12.64+0x78], R24 ;  /* 0x000078180c007986 */ /* 0x0041e8000c101b06 */
[----:B---3--:R0:W-:Y:S07]  /*06a0*/  STG.E.64 desc[UR6][R14.64+0x78], R26 ;  /* 0x0000781a0e007986 */ /* 0x0081ee000c101b06 */
[----:B------:R-:W-:Y:S05]  /*06b0*/  @P1 BRA `(.L_x_3) ;  /* 0xfffffff800e41947 */ /* 0x000fea000383ffff */
[----:B------:R-:W-:-:S07]  /*06c0*/  MOV R9, R4 ;  /* 0x0000000400097202 */ /* 0x000fce0000000f00 */
.L_x_2:
[----:B------:R-:W-:-:S13]  /*06d0*/  ISETP.NE.AND P1, PT, R2, RZ, PT ;  /* 0x000000ff0200720c */ /* 0x000fda0003f25270 */
[----:B------:R-:W-:Y:S05]  /*06e0*/  @!P1 BRA `(.L_x_1) ;  /* 0x00000004006c9947 */ /* 0x000fea0003800000 */
[----:B0-----:R-:W-:Y:S01]  /*06f0*/  VIADD R12, R2, 0xffffffff ;  /* 0xffffffff020c7836 */ /* 0x001fe20000000000 */
[----:B------:R-:W-:-:S04]  /*0700*/  ISETP.NE.AND P2, PT, R3, RZ, PT ;  /* 0x000000ff0300720c */ /* 0x000fc80003f45270 */
[----:B------:R-:W-:-:S13]  /*0710*/  ISETP.GE.U32.AND P1, PT, R12, 0x7, PT ;  /* 0x000000070c00780c */ /* 0x000fda0003f26070 */
[----:B------:R-:W-:Y:S05]  /*0720*/  @!P1 BRA `(.L_x_4) ;  /* 0x0000000000989947 */ /* 0x000fea0003800000 */
[----:B------:R-:W0:Y:S01]  /*0730*/  LDC.64 R12, c[0x0][0x390] ;  /* 0x0000e400ff0c7b82 */ /* 0x000e220000000a00 */
[----:B------:R-:W-:-:S07]  /*0740*/  IADD3 R15, PT, PT, R8, R9, RZ ;  /* 0x00000009080f7210 */ /* 0x000fce0007ffe0ff */
[----:B------:R-:W1:Y:S01]  /*0750*/  LDC R17, c[0x0][0x380] ;  /* 0x0000e000ff117b82 */ /* 0x000e620000000800 */
[----:B0-----:R-:W-:-:S04]  /*0760*/  IMAD.WIDE R12, R15, 0x8, R12 ;  /* 0x000000080f0c7825 */ /* 0x001fc800078e020c */
[----:B-1----:R-:W-:Y:S02]  /*0770*/  IMAD.WIDE.U32 R14, R17, 0x8, R12 ;  /* 0x00000008110e7825 */ /* 0x002fe400078e000c */
[----:B------:R-:W2:Y:S04]  /*0780*/  LDG.E.64 R16, desc[UR6][R12.64] ;  /* 0x000000060c107981 */ /* 0x000ea8000c1e1b00 */
[----:B------:R-:W3:Y:S04]  /*0790*/  LDG.E.64 R18, desc[UR6][R14.64] ;  /* 0x000000060e127981 */ /* 0x000ee8000c1e1b00 */
[----:B---3--:R0:W-:Y:S04]  /*07a0*/  STG.E.64 desc[UR6][R12.64], R18 ;  /* 0x000000120c007986 */ /* 0x0081e8000c101b06 */
[----:B--2---:R1:W-:Y:S04]  /*07b0*/  STG.E.64 desc[UR6][R14.64], R16 ;  /* 0x000000100e007986 */ /* 0x0043e8000c101b06 */
[----:B------:R-:W2:Y:S04]  /*07c0*/  LDG.E.64 R22, desc[UR6][R14.64+0x8] ;  /* 0x000008060e167981 */ /* 0x000ea8000c1e1b00 */
[----:B------:R-:W3:Y:S04]  /*07d0*/  LDG.E.64 R20, desc[UR6][R12.64+0x8] ;  /* 0x000008060c147981 */ /* 0x000ee8000c1e1b00 */
[----:B--2---:R-:W-:Y:S04]  /*07e0*/  STG.E.64 desc[UR6][R12.64+0x8], R22 ;  /* 0x000008160c007986 */ /* 0x004fe8000c101b06 */
[----:B---3--:R-:W-:Y:S04]  /*07f0*/  STG.E.64 desc[UR6][R14.64+0x8], R20 ;  /* 0x000008140e007986 */ /* 0x008fe8000c101b06 */
[----:B------:R-:W2:Y:S04]  /*0800*/  LDG.E.64 R26, desc[UR6][R14.64+0x10] ;  /* 0x000010060e1a7981 */ /* 0x000ea8000c1e1b00 */
[----:B------:R-:W3:Y:S04]  /*0810*/  LDG.E.64 R24, desc[UR6][R12.64+0x10] ;  /* 0x000010060c187981 */ /* 0x000ee8000c1e1b00 */
[----:B--2---:R-:W-:Y:S04]  /*0820*/  STG.E.64 desc[UR6][R12.64+0x10], R26 ;  /* 0x0000101a0c007986 */ /* 0x004fe8000c101b06 */
[----:B---3--:R-:W-:Y:S04]  /*0830*/  STG.E.64 desc[UR6][R14.64+0x10], R24 ;  /* 0x000010180e007986 */ /* 0x008fe8000c101b06 */
[----:B------:R-:W2:Y:S04]  /*0840*/  LDG.E.64 R28, desc[UR6][R14.64+0x18] ;  /* 0x000018060e1c7981 */ /* 0x000ea8000c1e1b00 */
[----:B0-----:R-:W3:Y:S04]  /*0850*/  LDG.E.64 R18, desc[UR6][R12.64+0x18] ;  /* 0x000018060c127981 */ /* 0x001ee8000c1e1b00 */
[----:B--2---:R-:W-:Y:S04]  /*0860*/  STG.E.64 desc[UR6][R12.64+0x18], R28 ;  /* 0x0000181c0c007986 */ /* 0x004fe8000c101b06 */
[----:B---3--:R0:W-:Y:S04]  /*0870*/  STG.E.64 desc[UR6][R14.64+0x18], R18 ;  /* 0x000018120e007986 */ /* 0x0081e8000c101b06 */
[----:B-1----:R-:W2:Y:S04]  /*0880*/  LDG.E.64 R16, desc[UR6][R12.64+0x20] ;  /* 0x000020060c107981 */ /* 0x002ea8000c1e1b00 */
[----:B0-----:R-:W3:Y:S04]  /*0890*/  LDG.E.64 R18, desc[UR6][R14.64+0x20] ;  /* 0x000020060e127981 */ /* 0x001ee8000c1e1b00 */
[----:B---3--:R0:W-:Y:S04]  /*08a0*/  STG.E.64 desc[UR6][R12.64+0x20], R18 ;  /* 0x000020120c007986 */ /* 0x0081e8000c101b06 */
[----:B--2---:R1:W-:Y:S04]  /*08b0*/  STG.E.64 desc[UR6][R14.64+0x20], R16 ;  /* 0x000020100e007986 */ /* 0x0043e8000c101b06 */
[----:B------:R-:W2:Y:S04]  /*08c0*/  LDG.E.64 R22, desc[UR6][R14.64+0x28] ;  /* 0x000028060e167981 */ /* 0x000ea8000c1e1b00 */
[----:B------:R-:W3:Y:S04]  /*08d0*/  LDG.E.64 R20, desc[UR6][R12.64+0x28] ;  /* 0x000028060c147981 */ /* 0x000ee8000c1e1b00 */
[----:B--2---:R1:W-:Y:S04]  /*08e0*/  STG.E.64 desc[UR6][R12.64+0x28], R22 ;  /* 0x000028160c007986 */ /* 0x0043e8000c101b06 */
[----:B---3--:R1:W-:Y:S04]  /*08f0*/  STG.E.64 desc[UR6][R14.64+0x28], R20 ;  /* 0x000028140e007986 */ /* 0x0083e8000c101b06 */
[----:B------:R-:W2:Y:S04]  /*0900*/  LDG.E.64 R26, desc[UR6][R14.64+0x30] ;  /* 0x000030060e1a7981 */ /* 0x000ea8000c1e1b00 */
[----:B------:R-:W3:Y:S04]  /*0910*/  LDG.E.64 R24, desc[UR6][R12.64+0x30] ;  /* 0x000030060c187981 */ /* 0x000ee8000c1e1b00 */
[----:B--2---:R1:W-:Y:S04]  /*0920*/  STG.E.64 desc[UR6][R12.64+0x30], R26 ;  /* 0x0000301a0c007986 */ /* 0x0043e8000c101b06 */
[----:B---3--:R1:W-:Y:S04]  /*0930*/  STG.E.64 desc[UR6][R14.64+0x30], R24 ;  /* 0x000030180e007986 */ /* 0x0083e8000c101b06 */
[----:B------:R-:W2:Y:S04]  /*0940*/  LDG.E.64 R28, desc[UR6][R14.64+0x38] ;  /* 0x000038060e1c7981 */ /* 0x000ea8000c1e1b00 */
[----:B0-----:R-:W3:Y:S01]  /*0950*/  LDG.E.64 R18, desc[UR6][R12.64+0x38] ;  /* 0x000038060c127981 */ /* 0x001ee2000c1e1b00 */
[----:B------:R-:W-:-:S03]  /*0960*/  VIADD R9, R9, 0x8 ;  /* 0x0000000809097836 */ /* 0x000fc60000000000 */
[----:B--2---:R1:W-:Y:S04]  /*0970*/  STG.E.64 desc[UR6][R12.64+0x38], R28 ;  /* 0x0000381c0c007986 */ /* 0x0043e8000c101b06 */
[----:B---3--:R1:W-:Y:S02]  /*0980*/  STG.E.64 desc[UR6][R14.64+0x38], R18 ;  /* 0x000038120e007986 */ /* 0x0083e4000c101b06 */
.L_x_4:
[----:B------:R-:W-:Y:S05]  /*0990*/  @!P2 BRA `(.L_x_1) ;  /* 0x0000000000c0a947 */ /* 0x000fea0003800000 */
[----:B-1----:R-:W-:Y:S02]  /*09a0*/  IADD3 R12, PT, PT, R3, -0x1, RZ ;  /* 0xffffffff030c7810 */ /* 0x002fe40007ffe0ff */
[----:B------:R-:W-:Y:S02]  /*09b0*/  ISETP.NE.AND P2, PT, R5, RZ, PT ;  /* 0x000000ff0500720c */ /* 0x000fe40003f45270 */
[----:B------:R-:W-:-:S13]  /*09c0*/  ISETP.GE.U32.AND P1, PT, R12, 0x3, PT ;  /* 0x000000030c00780c */ /* 0x000fda0003f26070 */
[----:B------:R-:W-:Y:S05]  /*09d0*/  @!P1 BRA `(.L_x_5) ;  /* 0x0000000000589947 */ /* 0x000fea0003800000 */
[----:B------:R-:W0:Y:S01]  /*09e0*/  LDC.64 R12, c[0x0][0x390] ;  /* 0x0000e400ff0c7b82 */ /* 0x000e220000000a00 */
[----:B------:R-:W-:-:S07]  /*09f0*/  IMAD.IADD R15, R8, 0x1, R9 ;  /* 0x00000001080f7824 */ /* 0x000fce00078e0209 */
        /* <DEDUP_REMOVED lines=17> */
[----:B------:R-:W-:-:S03]  /*0b10*/  IADD3 R9, PT, PT, R9, 0x4, RZ ;  /* 0x0000000409097810 */ /* 0x000fc60007ffe0ff */
[----:B--2---:R1:W-:Y:S04]  /*0b20*/  STG.E.64 desc[UR6][R12.64+0x18], R28 ;  /* 0x0000181c0c007986 */ /* 0x0043e8000c101b06 */
[----:B---3--:R1:W-:Y:S02]  /*0b30*/  STG.E.64 desc[UR6][R14.64+0x18], R18 ;  /* 0x000018120e007986 */ /* 0x0083e4000c101b06 */
.L_x_5:
[----:B------:R-:W-:Y:S05]  /*0b40*/  @!P2 BRA `(.L_x_1) ;  /* 0x000000000054a947 */ /* 0x000fea0003800000 */
[----:B-1----:R-:W0:Y:S01]  /*0b50*/  LDC.64 R12, c[0x0][0x390] ;  /* 0x0000e400ff0c7b82 */ /* 0x002e220000000a00 */
[----:B------:R-:W-:-:S07]  /*0b60*/  IMAD.IADD R9, R8, 0x1, R9 ;  /* 0x0000000108097824 */ /* 0x000fce00078e0209 */
[----:B------:R-:W1:Y:S01]  /*0b70*/  LDC R15, c[0x0][0x380] ;  /* 0x0000e000ff0f7b82 */ /* 0x000e620000000800 */
[----:B0-----:R-:W-:-:S04]  /*0b80*/  IMAD.WIDE R12, R9, 0x8, R12 ;  /* 0x00000008090c7825 */ /* 0x001fc800078e020c */
[----:B-1----:R-:W-:Y:S02]  /*0b90*/  IMAD.WIDE.U32 R8, R15, 0x8, R12 ;  /* 0x000000080f087825 */ /* 0x002fe400078e000c */
[----:B------:R-:W2:Y:S04]  /*0ba0*/  LDG.E.64 R14, desc[UR6][R12.64] ;  /* 0x000000060c0e7981 */ /* 0x000ea8000c1e1b00 */
[----:B------:R-:W3:Y:S01]  /*0bb0*/  LDG.E.64 R16, desc[UR6][R8.64] ;  /* 0x0000000608107981 */ /* 0x000ee2000c1e1b00 */
[----:B------:R-:W-:-:S03]  /*0bc0*/  ISETP.NE.AND P1, PT, R5, 0x1, PT ;  /* 0x000000010500780c */ /* 0x000fc60003f25270 */
[----:B---3--:R3:W-:Y:S04]  /*0bd0*/  STG.E.64 desc[UR6][R12.64], R16 ;  /* 0x000000100c007986 */ /* 0x0087e8000c101b06 */
[----:B--2---:R3:W-:Y:S06]  /*0be0*/  STG.E.64 desc[UR6][R8.64], R14 ;  /* 0x0000000e08007986 */ /* 0x0047ec000c101b06 */
[----:B------:R-:W-:Y:S05]  /*0bf0*/  @!P1 BRA `(.L_x_1) ;  /* 0x0000000000289947 */ /* 0x000fea0003800000 */
[----:B---3--:R-:W2:Y:S04]  /*0c00*/  LDG.E.64 R16, desc[UR6][R8.64+0x8] ;  /* 0x0000080608107981 */ /* 0x008ea8000c1e1b00 */
[----:B------:R-:W3:Y:S01]  /*0c10*/  LDG.E.64 R14, desc[UR6][R12.64+0x8] ;  /* 0x000008060c0e7981 */ /* 0x000ee2000c1e1b00 */
[----:B------:R-:W-:-:S03]  /*0c20*/  ISETP.NE.AND P1, PT, R5, 0x2, PT ;  /* 0x000000020500780c */ /* 0x000fc60003f25270 */
[----:B--2---:R2:W-:Y:S04]  /*0c30*/  STG.E.64 desc[UR6][R12.64+0x8], R16 ;  /* 0x000008100c007986 */ /* 0x0045e8000c101b06 */
[----:B---3--:R2:W-:Y:S06]  /*0c40*/  STG.E.64 desc[UR6][R8.64+0x8], R14 ;  /* 0x0000080e08007986 */ /* 0x0085ec000c101b06 */
[----:B------:R-:W-:Y:S05]  /*0c50*/  @!P1 BRA `(.L_x_1) ;  /* 0x0000000000109947 */ /* 0x000fea0003800000 */
[----:B--2---:R-:W2:Y:S04]  /*0c60*/  LDG.E.64 R16, desc[UR6][R8.64+0x10] ;  /* 0x0000100608107981 */ /* 0x004ea8000c1e1b00 */
[----:B------:R-:W3:Y:S04]  /*0c70*/  LDG.E.64 R14, desc[UR6][R12.64+0x10] ;  /* 0x000010060c0e7981 */ /* 0x000ee8000c1e1b00 */
[----:B--2---:R4:W-:Y:S04]  /*0c80*/  STG.E.64 desc[UR6][R12.64+0x10], R16 ;  /* 0x000010100c007986 */ /* 0x0049e8000c101b06 */
[----:B---3--:R4:W-:Y:S02]  /*0c90*/  STG.E.64 desc[UR6][R8.64+0x10], R14 ;  /* 0x0000100e08007986 */ /* 0x0089e4000c101b06 */
.L_x_1:
[----:B------:R-:W-:Y:S05]  /*0ca0*/  BSYNC.RECONVERGENT B0 ;  /* 0x0000000000007941 */ /* 0x000fea0003800200 */
.L_x_0:
[----:B------:R-:W-:Y:S05]  /*0cb0*/  @!P0 BRA `(.L_x_6) ;  /* 0xfffffff400248947 */ /* 0x000fea000383ffff */
[----:B------:R-:W-:Y:S05]  /*0cc0*/  EXIT ;  /* 0x000000000000794d */ /* 0x000fea0003800000 */
.L_x_7:
[----:B------:R-:W-:-:S00]  /*0cd0*/  BRA `(.L_x_7) ;  /* 0xfffffffc00fc7947 */ /* 0x000fc0000383ffff */
[----:B------:R-:W-:-:S00]  /*0ce0*/  NOP ;  /* 0x0000000000007918 */ /* 0x000fc00000000000 */
        /* <DEDUP_REMOVED lines=9> */
.L_x_8:


//--------------------- .nv.shared.reserved.0     --------------------------
	.section	.nv.shared.reserved.0,"aw",@nobits
	.weak		__nv_reservedSMEM_offset_0_alias
	.size		__nv_reservedSMEM_offset_0_alias, 0, 64
	.other		__nv_reservedSMEM_offset_0_alias,@"STO_CUDA_RESERVED_SHARED STV_DEFAULT"
__nv_reservedSMEM_offset_0_alias:
	.zero		0
	.zero		64


//--------------------- .nv.constant0._Z20communication_kerneliiiPd --------------------------
	.section	.nv.constant0._Z20communication_kerneliiiPd,"a",@progbits
	.sectionflags	@""
	.align	4
.nv.constant0._Z20communication_kerneliiiPd:
	.zero		920


//--------------------- SYMBOLS --------------------------

	.type		.nv.reservedSmem.offset0,@object
	.size		.nv.reservedSmem.offset0,0x4
